//
// Generated by NVIDIA NVVM Compiler
//
// Compiler Build ID: CL-36424714
// Cuda compilation tools, release 13.0, V13.0.88
// Based on NVVM 20.0.0
//

.version 9.0
.target sm_100
.address_size 64

	// .globl	_Z6whoamiv
.extern .func  (.param .b32 func_retval0) vprintf
(
	.param .b64 vprintf_param_0,
	.param .b64 vprintf_param_1
)
;
.global .align 1 .b8 $str[55] = {37, 48, 52, 100, 32, 124, 32, 66, 108, 111, 99, 107, 40, 37, 100, 32, 37, 100, 32, 37, 100, 41, 32, 61, 32, 37, 51, 100, 32, 124, 32, 116, 104, 114, 101, 97, 100, 40, 37, 100, 32, 37, 100, 32, 37, 100, 41, 32, 61, 32, 37, 51, 100, 10};

.visible .entry _Z6whoamiv()
{
	.local .align 8 .b8 	__local_depot0[40];
	.reg .b64 	%SP;
	.reg .b64 	%SPL;
	.reg .b32 	%r<22>;
	.reg .b64 	%rd<5>;

	mov.u64 	%SPL, __local_depot0;
	cvta.local.u64 	%SP, %SPL;
	add.u64 	%rd1, %SP, 0;
	add.u64 	%rd2, %SPL, 0;
	mov.u32 	%r1, %ctaid.x;
	mov.u32 	%r2, %ctaid.y;
	mov.u32 	%r3, %nctaid.x;
	mov.u32 	%r4, %ctaid.z;
	mov.u32 	%r5, %nctaid.y;
	mad.lo.s32 	%r6, %r5, %r4, %r2;
	mad.lo.s32 	%r7, %r6, %r3, %r1;
	mov.u32 	%r8, %ntid.x;
	mov.u32 	%r9, %ntid.y;
	mov.u32 	%r10, %ntid.z;
	mul.lo.s32 	%r11, %r9, %r8;
	mul.lo.s32 	%r12, %r11, %r10;
	mul.lo.s32 	%r13, %r12, %r7;
	mov.u32 	%r14, %tid.x;
	mov.u32 	%r15, %tid.y;
	mov.u32 	%r16, %tid.z;
	mad.lo.s32 	%r17, %r9, %r16, %r15;
	mad.lo.s32 	%r18, %r17, %r8, %r14;
	add.s32 	%r19, %r13, %r18;
	st.local.v2.u32 	[%rd2], {%r19, %r1};
	st.local.v2.u32 	[%rd2+8], {%r2, %r4};
	st.local.v2.u32 	[%rd2+16], {%r13, %r14};
	st.local.v2.u32 	[%rd2+24], {%r15, %r16};
	st.local.u32 	[%rd2+32], %r18;
	mov.u64 	%rd3, $str;
	cvta.global.u64 	%rd4, %rd3;
	{ // callseq 0, 0
	.param .b64 param0;
	st.param.b64 	[param0], %rd4;
	.param .b64 param1;
	st.param.b64 	[param1], %rd1;
	.param .b32 retval0;
	call.uni (retval0), 
	vprintf, 
	(
	param0, 
	param1
	);
	ld.param.b32 	%r20, [retval0];
	} // callseq 0
	ret;

}


// ===== COMPILED SASS (sm_100) =====

	.target	sm_100

	.elftype	@"ET_EXEC"


//--------------------- .note.nv.tkinfo           --------------------------
	.section	.note.nv.tkinfo,"",@"SHT_NOTE"
	.sectionflags	@"SHF_NOTE_NV_TKINFO"
	.tkinfo
        /*0018*/ 	.word	0x00000002
        /*0030*/ 	.string	""
        /*0030*/ 	.string	"ptxas"
        /*0030*/ 	.string	"Cuda compilation tools, release 13.0, V13.0.88"
        /*0030*/ 	.string	"Build cuda_13.0.r13.0/compiler.36424714_0"
        /*0030*/ 	.string	"-arch sm_100 -m 64 "



//--------------------- .note.nv.cuinfo           --------------------------
	.section	.note.nv.cuinfo,"",@"SHT_NOTE"
	.sectionflags	@"SHF_NOTE_NV_CUINFO"
        /*0018*/ 	.short	0x0002
        /*001a*/ 	.short	0x0064
        /*001c*/ 	.short	0x0082
	.zero		2


//--------------------- .nv.info                  --------------------------
	.section	.nv.info,"",@"SHT_CUDA_INFO"
	.align	4


	//----- nvinfo : EIATTR_REGCOUNT
	.align		4
        /*0000*/ 	.byte	0x04, 0x2f
        /*0002*/ 	.short	(.L_2 - .L_1)
	.align		4
.L_1:
        /*0004*/ 	.word	index@(_Z6whoamiv)
        /*0008*/ 	.word	0x00000018


	//----- nvinfo : EIATTR_FRAME_SIZE
	.align		4
.L_2:
        /*000c*/ 	.byte	0x04, 0x11
        /*000e*/ 	.short	(.L_4 - .L_3)
	.align		4
.L_3:
        /*0010*/ 	.word	index@(_Z6whoamiv)
        /*0014*/ 	.word	0x00000028


	//----- nvinfo : EIATTR_MIN_STACK_SIZE
	.align		4
.L_4:
        /*0018*/ 	.byte	0x04, 0x12
        /*001a*/ 	.short	(.L_6 - .L_5)
	.align		4
.L_5:
        /*001c*/ 	.word	index@(_Z6whoamiv)
        /*0020*/ 	.word	0x00000028
.L_6:


//--------------------- .nv.compat                --------------------------
	.section	.nv.compat,"",@"SHT_CUDA_COMPAT_INFO"
	.align	4
        /*0000*/ 	.byte	0x02, 0x09, 0x00, 0x00, 0x02, 0x02, 0x01, 0x00, 0x02, 0x05, 0x05, 0x00, 0x03, 0x07, 0x01, 0x01
        /*0010*/ 	.byte	0x02, 0x03, 0x00, 0x00, 0x02, 0x06, 0x01, 0x00, 0x04, 0x0b, 0x08, 0x00, 0x09, 0x00, 0x00, 0x00
        /*0020*/ 	.byte	0x00, 0x00, 0x00, 0x00


//--------------------- .nv.info._Z6whoamiv       --------------------------
	.section	.nv.info._Z6whoamiv,"",@"SHT_CUDA_INFO"
	.sectionflags	@""
	.align	4


	//----- nvinfo : EIATTR_CUDA_API_VERSION
	.align		4
        /*0000*/ 	.byte	0x04, 0x37
        /*0002*/ 	.short	(.L_8 - .L_7)
.L_7:
        /*0004*/ 	.word	0x00000082


	//----- nvinfo : EIATTR_SPARSE_MMA_MASK
	.align		4
.L_8:
        /*0008*/ 	.byte	0x03, 0x50
        /*000a*/ 	.short	0x0000


	//----- nvinfo : EIATTR_MAXREG_COUNT
	.align		4
        /*000c*/ 	.byte	0x03, 0x1b
        /*000e*/ 	.short	0x00ff


	//----- nvinfo : EIATTR_EXTERNS
	.align		4
        /*0010*/ 	.byte	0x04, 0x0f
        /*0012*/ 	.short	(.L_10 - .L_9)


	//   ....[0]....
	.align		4
.L_9:
        /*0014*/ 	.word	index@(vprintf)


	//----- nvinfo : EIATTR_MERCURY_ISA_VERSION
	.align		4
.L_10:
        /*0018*/ 	.byte	0x03, 0x5f
        /*001a*/ 	.short	0x0101


	//----- nvinfo : EIATTR_VRC_CTA_INIT_COUNT
	.align		4
        /*001c*/ 	.byte	0x02, 0x4a
	.zero		1
	.zero		1


	//----- nvinfo : EIATTR_SYSCALL_OFFSETS
	.align		4
        /*0020*/ 	.byte	0x04, 0x46
        /*0022*/ 	.short	(.L_12 - .L_11)


	//   ....[0]....
.L_11:
        /*0024*/ 	.word	0x00000240


	//----- nvinfo : EIATTR_EXIT_INSTR_OFFSETS
	.align		4
.L_12:
        /*0028*/ 	.byte	0x04, 0x1c
        /*002a*/ 	.short	(.L_14 - .L_13)


	//   ....[0]....
.L_13:
        /*002c*/ 	.word	0x00000250


	//----- nvinfo : EIATTR_SW_WAR
	.align		4
.L_14:
        /*0030*/ 	.byte	0x04, 0x36
        /*0032*/ 	.short	(.L_16 - .L_15)
.L_15:
        /*0034*/ 	.word	0x00000008
.L_16:


//--------------------- .nv.callgraph             --------------------------
	.section	.nv.callgraph,"",@"SHT_CUDA_CALLGRAPH"
	.align	4
	.sectionentsize	8
	.align		4
        /*0000*/ 	.word	0x00000000
	.align		4
        /*0004*/ 	.word	0xffffffff
	.align		4
        /*0008*/ 	.word	index@(_Z6whoamiv)
	.align		4
        /*000c*/ 	.word	index@(vprintf)
	.align		4
        /*0010*/ 	.word	0x00000000
	.align		4
        /*0014*/ 	.word	0xfffffffe
	.align		4
        /*0018*/ 	.word	0x00000000
	.align		4
        /*001c*/ 	.word	0xfffffffd
	.align		4
        /*0020*/ 	.word	0x00000000
	.align		4
        /*0024*/ 	.word	0xfffffffc


//--------------------- .nv.constant4             --------------------------
	.section	.nv.constant4,"a",@progbits
	.align	8
	.align		8
.nv.constant4:
        /*0000*/ 	.dword	vprintf
	.align		8
        /*0008*/ 	.dword	$str


//--------------------- .text._Z6whoamiv          --------------------------
	.section	.text._Z6whoamiv,"ax",@progbits
	.align	128
        .global         _Z6whoamiv
        .type           _Z6whoamiv,@function
        .size           _Z6whoamiv,(.L_x_2 - _Z6whoamiv)
        .other          _Z6whoamiv,@"STO_CUDA_ENTRY STV_DEFAULT"
_Z6whoamiv:
.text._Z6whoamiv:
[----:B------:R-:W0:Y:S01]  /*0000*/  LDC R1, c[0x0][0x37c] ;  /* 0x0000df00ff017b82 */ /* 0x000e220000000800 */
[----:B------:R-:W1:Y:S01]  /*0010*/  S2R R4, SR_CTAID.Y ;  /* 0x0000000000047919 */ /* 0x000e620000002600 */
[----:B------:R-:W2:Y:S01]  /*0020*/  LDCU UR6, c[0x0][0x2fc] ;  /* 0x00005f80ff0677ac */ /* 0x000ea20008000800 */
[----:B------:R-:W-:Y:S01]  /*0030*/  MOV R10, 0x0 ;  /* 0x00000000000a7802 */ /* 0x000fe20000000f00 */
[----:B------:R-:W1:Y:S01]  /*0040*/  S2R R5, SR_CTAID.Z ;  /* 0x0000000000057919 */ /* 0x000e620000002700 */
[----:B------:R-:W3:Y:S01]  /*0050*/  LDCU UR7, c[0x0][0x370] ;  /* 0x00006e00ff0777ac */ /* 0x000ee20008000800 */
[----:B0-----:R-:W-:Y:S01]  /*0060*/  IADD3 R1, PT, PT, R1, -0x28, RZ ;  /* 0xffffffd801017810 */ /* 0x001fe20007ffe0ff */
[----:B------:R-:W0:Y:S01]  /*0070*/  S2R R12, SR_TID.Y ;  /* 0x00000000000c7919 */ /* 0x000e220000002200 */
[----:B------:R-:W1:Y:S01]  /*0080*/  LDCU UR8, c[0x0][0x374] ;  /* 0x00006e80ff0877ac */ /* 0x000e620008000800 */
[----:B------:R-:W4:Y:S01]  /*0090*/  LDC.64 R10, c[0x4][R10] ;  /* 0x010000000a0a7b82 */ /* 0x000f220000000a00 */
[----:B------:R-:W0:Y:S01]  /*00a0*/  S2R R13, SR_TID.Z ;  /* 0x00000000000d7919 */ /* 0x000e220000002300 */
[----:B------:R-:W5:Y:S01]  /*00b0*/  LDCU UR9, c[0x0][0x360] ;  /* 0x00006c00ff0977ac */ /* 0x000f620008000800 */
[----:B------:R-:W3:Y:S01]  /*00c0*/  S2R R9, SR_CTAID.X ;  /* 0x0000000000097919 */ /* 0x000ee20000002500 */
[----:B------:R-:W5:Y:S01]  /*00d0*/  LDCU UR10, c[0x0][0x364] ;  /* 0x00006c80ff0a77ac */ /* 0x000f620008000800 */
[----:B------:R-:W2:Y:S01]  /*00e0*/  S2R R3, SR_TID.X ;  /* 0x0000000000037919 */ /* 0x000ea20000002100 */
[----:B------:R-:W1:Y:S01]  /*00f0*/  LDCU UR5, c[0x0][0x368] ;  /* 0x00006d00ff0577ac */ /* 0x000e620008000800 */
[----:B-----5:R-:W-:Y:S01]  /*0100*/  UIMAD UR4, UR9, UR10, URZ ;  /* 0x0000000a090472a4 */ /* 0x020fe2000f8e02ff */
[----:B-1----:R-:W-:Y:S01]  /*0110*/  IMAD R0, R5, UR8, R4 ;  /* 0x0000000805007c24 */ /* 0x002fe2000f8e0204 */
[----:B------:R1:W-:Y:S02]  /*0120*/  STL.64 [R1+0x8], R4 ;  /* 0x0000080401007387 */ /* 0x0003e40000100a00 */
[----:B------:R-:W-:Y:S01]  /*0130*/  UIMAD UR4, UR4, UR5, URZ ;  /* 0x00000005040472a4 */ /* 0x000fe2000f8e02ff */
[----:B0-----:R-:W-:Y:S01]  /*0140*/  IMAD R6, R13, UR10, R12 ;  /* 0x0000000a0d067c24 */ /* 0x001fe2000f8e020c */
[----:B------:R0:W-:Y:S01]  /*0150*/  STL.64 [R1+0x18], R12 ;  /* 0x0000180c01007387 */ /* 0x0001e20000100a00 */
[----:B---3--:R-:W-:-:S02]  /*0160*/  IMAD R2, R0, UR7, R9 ;  /* 0x0000000700027c24 */ /* 0x008fc4000f8e0209 */
[----:B--2---:R-:W-:Y:S01]  /*0170*/  IMAD R0, R6, UR9, R3 ;  /* 0x0000000906007c24 */ /* 0x004fe2000f8e0203 */
[----:B------:R-:W1:Y:S01]  /*0180*/  LDCU.64 UR8, c[0x4][0x8] ;  /* 0x01000100ff0877ac */ /* 0x000e620008000a00 */
[----:B------:R-:W-:-:S04]  /*0190*/  IMAD R2, R2, UR4, RZ ;  /* 0x0000000402027c24 */ /* 0x000fc8000f8e02ff */
[----:B------:R-:W2:Y:S01]  /*01a0*/  LDCU UR4, c[0x0][0x2f8] ;  /* 0x00005f00ff0477ac */ /* 0x000ea20008000800 */
[----:B------:R0:W-:Y:S01]  /*01b0*/  STL [R1+0x20], R0 ;  /* 0x0000200001007387 */ /* 0x0001e20000100800 */
[----:B------:R-:W-:-:S03]  /*01c0*/  IADD3 R8, PT, PT, R2, R0, RZ ;  /* 0x0000000002087210 */ /* 0x000fc60007ffe0ff */
[----:B------:R0:W-:Y:S04]  /*01d0*/  STL.64 [R1+0x10], R2 ;  /* 0x0000100201007387 */ /* 0x0001e80000100a00 */
[----:B------:R0:W-:Y:S01]  /*01e0*/  STL.64 [R1], R8 ;  /* 0x0000000801007387 */ /* 0x0001e20000100a00 */
[----:B-1----:R-:W-:Y:S02]  /*01f0*/  MOV R4, UR8 ;  /* 0x0000000800047c02 */ /* 0x002fe40008000f00 */
[----:B------:R-:W-:Y:S02]  /*0200*/  MOV R5, UR9 ;  /* 0x0000000900057c02 */ /* 0x000fe40008000f00 */
[----:B--2---:R-:W-:-:S04]  /*0210*/  IADD3 R6, P0, PT, R1, UR4, RZ ;  /* 0x0000000401067c10 */ /* 0x004fc8000ff1e0ff */
[----:B0---4-:R-:W-:-:S09]  /*0220*/  IADD3.X R7, PT, PT, RZ, UR6, RZ, P0, !PT ;  /* 0x00000006ff077c10 */ /* 0x011fd200087fe4ff */
[----:B------:R-:W-:-:S07]  /*0230*/  LEPC R20, `(.L_x_0) ;  /* 0x000000001014794e */ /* 0x000fce0000000000 */
[----:B------:R-:W-:Y:S05]  /*0240*/  CALL.ABS.NOINC R10 ;  /* 0x000000000a007343 */ /* 0x000fea0003c00000 */
.L_x_0:
[----:B------:R-:W-:Y:S05]  /*0250*/  EXIT ;  /* 0x000000000000794d */ /* 0x000fea0003800000 */
.L_x_1:
[----:B------:R-:W-:-:S00]  /*0260*/  BRA `(.L_x_1) ;  /* 0xfffffffc00fc7947 */ /* 0x000fc0000383ffff */
[----:B------:R-:W-:-:S00]  /*0270*/  NOP ;  /* 0x0000000000007918 */ /* 0x000fc00000000000 */
        /* <DEDUP_REMOVED lines=8> */
.L_x_2:


//--------------------- .nv.global.init           --------------------------
	.section	.nv.global.init,"aw",@progbits
.nv.global.init:
	.type		$str,@object
	.size		$str,(.L_0 - $str)
$str:
        /*0000*/ 	.byte	0x25, 0x30, 0x34, 0x64, 0x20, 0x7c, 0x20, 0x42, 0x6c, 0x6f, 0x63, 0x6b, 0x28, 0x25, 0x64, 0x20
        /*0010*/ 	.byte	0x25, 0x64, 0x20, 0x25, 0x64, 0x29, 0x20, 0x3d, 0x20, 0x25, 0x33, 0x64, 0x20, 0x7c, 0x20, 0x74
        /*0020*/ 	.byte	0x68, 0x72, 0x65, 0x61, 0x64, 0x28, 0x25, 0x64, 0x20, 0x25, 0x64, 0x20, 0x25, 0x64, 0x29, 0x20
        /*0030*/ 	.byte	0x3d, 0x20, 0x25, 0x33, 0x64, 0x0a, 0x00
.L_0:


//--------------------- .nv.shared.reserved.0     --------------------------
	.section	.nv.shared.reserved.0,"aw",@nobits
	.weak		__nv_reservedSMEM_offset_0_alias
	.size		__nv_reservedSMEM_offset_0_alias, 0, 64
	.other		__nv_reservedSMEM_offset_0_alias,@"STO_CUDA_RESERVED_SHARED STV_DEFAULT"
__nv_reservedSMEM_offset_0_alias:
	.zero		0
	.zero		64


//--------------------- .nv.constant0._Z6whoamiv  --------------------------
	.section	.nv.constant0._Z6whoamiv,"a",@progbits
	.sectionflags	@""
	.align	4
.nv.constant0._Z6whoamiv:
	.zero		896


//--------------------- SYMBOLS --------------------------

	.type		.nv.reservedSmem.offset0,@object
	.size		.nv.reservedSmem.offset0,0x4
	.type		vprintf,@function
